	.headerflags	@"EF_CUDA_TEXMODE_UNIFIED EF_CUDA_64BIT_ADDRESS EF_CUDA_ACCELERATORS EF_CUDA_SM90 EF_CUDA_VIRTUAL_SM(EF_CUDA_SM90)"
	.elftype	@"ET_EXEC"


//--------------------- .nv.info                  --------------------------
	.section	.nv.info,"",@"SHT_CUDA_INFO"
	.align	4


	//----- nvinfo : EIATTR_REGCOUNT
	.align		4
        /*0000*/ 	.byte	0x04, 0x2f
        /*0002*/ 	.short	(.L_1 - .L_0)
	.align		4
.L_0:
        /*0004*/ 	.word	index@(triton_poi_fused_relu_23)
        /*0008*/ 	.word	0x00000008


	//----- nvinfo : EIATTR_MIN_STACK_SIZE
	.align		4
.L_1:
        /*000c*/ 	.byte	0x04, 0x12
        /*000e*/ 	.short	(.L_3 - .L_2)
	.align		4
.L_2:
        /*0010*/ 	.word	index@(triton_poi_fused_relu_23)
        /*0014*/ 	.word	0x00000000


	//----- nvinfo : EIATTR_FRAME_SIZE
	.align		4
.L_3:
        /*0018*/ 	.byte	0x04, 0x11
        /*001a*/ 	.short	(.L_5 - .L_4)
	.align		4
.L_4:
        /*001c*/ 	.word	index@(triton_poi_fused_relu_23)
        /*0020*/ 	.word	0x00000000


	//----- nvinfo : EIATTR_MIN_STACK_SIZE
	.align		4
.L_5:
        /*0024*/ 	.byte	0x04, 0x12
        /*0026*/ 	.short	(.L_7 - .L_6)
	.align		4
.L_6:
        /*0028*/ 	.word	index@(triton_poi_fused_relu_23)
        /*002c*/ 	.word	0x00000000
.L_7:


//--------------------- .nv.info.triton_poi_fused_relu_23 --------------------------
	.section	.nv.info.triton_poi_fused_relu_23,"",@"SHT_CUDA_INFO"
	.sectionflags	@""
	.align	4


	//----- nvinfo : EIATTR_CUDA_API_VERSION
	.align		4
        /*0000*/ 	.byte	0x04, 0x37
        /*0002*/ 	.short	(.L_9 - .L_8)
.L_8:
        /*0004*/ 	.word	0x0000007c


	//----- nvinfo : EIATTR_KPARAM_INFO
	.align		4
.L_9:
        /*0008*/ 	.byte	0x04, 0x17
        /*000a*/ 	.short	(.L_11 - .L_10)
.L_10:
        /*000c*/ 	.word	0x00000000
        /*0010*/ 	.short	0x0001
        /*0012*/ 	.short	0x0008
        /*0014*/ 	.byte	0x00, 0xf0, 0x11, 0x00


	//----- nvinfo : EIATTR_KPARAM_INFO
	.align		4
.L_11:
        /*0018*/ 	.byte	0x04, 0x17
        /*001a*/ 	.short	(.L_13 - .L_12)
.L_12:
        /*001c*/ 	.word	0x00000000
        /*0020*/ 	.short	0x0000
        /*0022*/ 	.short	0x0000
        /*0024*/ 	.byte	0x00, 0xf4, 0x21, 0x00


	//----- nvinfo : EIATTR_SPARSE_MMA_MASK
	.align		4
.L_13:
        /*0028*/ 	.byte	0x03, 0x50
        /*002a*/ 	.short	0x0000


	//----- nvinfo : EIATTR_MAXREG_COUNT
	.align		4
        /*002c*/ 	.byte	0x03, 0x1b
        /*002e*/ 	.short	0x00ff


	//----- nvinfo : EIATTR_EXIT_INSTR_OFFSETS
	.align		4
        /*0030*/ 	.byte	0x04, 0x1c
        /*0032*/ 	.short	(.L_15 - .L_14)


	//   ....[0]....
.L_14:
        /*0034*/ 	.word	0x000000c0


	//----- nvinfo : EIATTR_REQNTID
	.align		4
.L_15:
        /*0038*/ 	.byte	0x04, 0x10
        /*003a*/ 	.short	(.L_17 - .L_16)
.L_16:
        /*003c*/ 	.word	0x00000080
        /*0040*/ 	.word	0x00000001
        /*0044*/ 	.word	0x00000001


	//----- nvinfo : EIATTR_CBANK_PARAM_SIZE
	.align		4
.L_17:
        /*0048*/ 	.byte	0x03, 0x19
        /*004a*/ 	.short	0x000c


	//----- nvinfo : EIATTR_PARAM_CBANK
	.align		4
        /*004c*/ 	.byte	0x04, 0x0a
        /*004e*/ 	.short	(.L_19 - .L_18)
	.align		4
.L_18:
        /*0050*/ 	.word	index@(.nv.constant0.triton_poi_fused_relu_23)
        /*0054*/ 	.short	0x0210
        /*0056*/ 	.short	0x000c


	//----- nvinfo : EIATTR_SW_WAR
	.align		4
.L_19:
        /*0058*/ 	.byte	0x04, 0x36
        /*005a*/ 	.short	(.L_21 - .L_20)
.L_20:
        /*005c*/ 	.word	0x00000008
.L_21:


//--------------------- .nv.callgraph             --------------------------
	.section	.nv.callgraph,"",@"SHT_CUDA_CALLGRAPH"
	.align	4
	.sectionentsize	8
	.align		4
        /*0000*/ 	.word	0x00000000
	.align		4
        /*0004*/ 	.word	0xffffffff
	.align		4
        /*0008*/ 	.word	0x00000000
	.align		4
        /*000c*/ 	.word	0xfffffffe
	.align		4
        /*0010*/ 	.word	0x00000000
	.align		4
        /*0014*/ 	.word	0xfffffffd
	.align		4
        /*0018*/ 	.word	0x00000000
	.align		4
        /*001c*/ 	.word	0xfffffffc


//--------------------- .text.triton_poi_fused_relu_23 --------------------------
	.section	.text.triton_poi_fused_relu_23,"ax",@progbits
	.align	128
        .global         triton_poi_fused_relu_23
        .type           triton_poi_fused_relu_23,@function
        .size           triton_poi_fused_relu_23,(.L_x_1 - triton_poi_fused_relu_23)
        .other          triton_poi_fused_relu_23,@"STO_CUDA_ENTRY STV_DEFAULT"
triton_poi_fused_relu_23:
.text.triton_poi_fused_relu_23:
[----:B------:R-:W-:Y:S01]  /*0000*/  LDC R1, c[0x0][0x28] ;  /* 0x00000a00ff017b82 */ /* 0x000fe20000000800 */
[----:B------:R-:W1:Y:S07]  /*0010*/  S2R R0, SR_TID.X ;  /* 0x0000000000007919 */ /* 0x000e6e0000002100 */
[----:B------:R-:W2:Y:S01]  /*0020*/  LDC.64 R2, c[0x0][0x210] ;  /* 0x00008400ff027b82 */ /* 0x000ea20000000a00 */
[----:B------:R-:W-:Y:S01]  /*0030*/  ULDC.64 UR4, c[0x0][0x208] ;  /* 0x0000820000047ab9 */ /* 0x000fe20000000a00 */
[----:B------:R-:W3:Y:S01]  /*0040*/  S2R R5, SR_CTAID.X ;  /* 0x0000000000057919 */ /* 0x000ee20000002500 */
[----:B-1----:R-:W-:-:S05]  /*0050*/  LOP3.LUT R0, R0, 0x7f, RZ, 0xc0, !PT ;  /* 0x0000007f00007812 */ /* 0x002fca00078ec0ff */
[----:B---3--:R-:W-:-:S04]  /*0060*/  IMAD R5, R5, 0x80, R0 ;  /* 0x0000008005057824 */ /* 0x008fc800078e0200 */
[----:B--2---:R-:W-:-:S05]  /*0070*/  IMAD.WIDE R2, R5, 0x4, R2 ;  /* 0x0000000405027825 */ /* 0x004fca00078e0202 */
[----:B------:R-:W2:Y:S02]  /*0080*/  LDG.E R0, desc[UR4][R2.64] ;  /* 0x0000000402007981 */ /* 0x000ea4000c1e1900 */
[----:B--2---:R-:W-:-:S04]  /*0090*/  FSETP.GEU.AND P0, PT, R0, RZ, PT ;  /* 0x000000ff0000720b */ /* 0x004fc80003f0e000 */
[----:B------:R-:W-:-:S05]  /*00a0*/  FSEL R5, R0, RZ, P0 ;  /* 0x000000ff00057208 */ /* 0x000fca0000000000 */
[----:B------:R-:W-:Y:S01]  /*00b0*/  STG.E desc[UR4][R2.64], R5 ;  /* 0x0000000502007986 */ /* 0x000fe2000c101904 */
[----:B------:R-:W-:Y:S05]  /*00c0*/  EXIT ;  /* 0x000000000000794d */ /* 0x000fea0003800000 */
.L_x_0:
[----:B------:R-:W-:-:S00]  /*00d0*/  BRA `(.L_x_0) ;  /* 0xfffffffc00fc7947 */ /* 0x000fc0000383ffff */
[----:B------:R-:W-:-:S00]  /*00e0*/  NOP ;  /* 0x0000000000007918 */ /* 0x000fc00000000000 */
        /* <DEDUP_REMOVED lines=9> */
.L_x_1:


//--------------------- .nv.constant0.triton_poi_fused_relu_23 --------------------------
	.section	.nv.constant0.triton_poi_fused_relu_23,"a",@progbits
	.sectionflags	@""
	.align	4
.nv.constant0.triton_poi_fused_relu_23:
	.zero		540
